//
// Generated by NVIDIA NVVM Compiler
//
// Compiler Build ID: CL-36424714
// Cuda compilation tools, release 13.0, V13.0.88
// Based on NVVM 20.0.0
//

.version 9.0
.target sm_100
.address_size 64

	// .globl	_Z16relaxEdgesKernelPiS_S_iS_PbS_iii

.visible .entry _Z16relaxEdgesKernelPiS_S_iS_PbS_iii(
	.param .u64 .ptr .align 1 _Z16relaxEdgesKernelPiS_S_iS_PbS_iii_param_0,
	.param .u64 .ptr .align 1 _Z16relaxEdgesKernelPiS_S_iS_PbS_iii_param_1,
	.param .u64 .ptr .align 1 _Z16relaxEdgesKernelPiS_S_iS_PbS_iii_param_2,
	.param .u32 _Z16relaxEdgesKernelPiS_S_iS_PbS_iii_param_3,
	.param .u64 .ptr .align 1 _Z16relaxEdgesKernelPiS_S_iS_PbS_iii_param_4,
	.param .u64 .ptr .align 1 _Z16relaxEdgesKernelPiS_S_iS_PbS_iii_param_5,
	.param .u64 .ptr .align 1 _Z16relaxEdgesKernelPiS_S_iS_PbS_iii_param_6,
	.param .u32 _Z16relaxEdgesKernelPiS_S_iS_PbS_iii_param_7,
	.param .u32 _Z16relaxEdgesKernelPiS_S_iS_PbS_iii_param_8,
	.param .u32 _Z16relaxEdgesKernelPiS_S_iS_PbS_iii_param_9
)
{
	.reg .pred 	%p<34>;
	.reg .b16 	%rs<6>;
	.reg .b32 	%r<57>;
	.reg .b64 	%rd<52>;

	ld.param.u64 	%rd31, [_Z16relaxEdgesKernelPiS_S_iS_PbS_iii_param_0];
	ld.param.u64 	%rd32, [_Z16relaxEdgesKernelPiS_S_iS_PbS_iii_param_1];
	ld.param.u64 	%rd33, [_Z16relaxEdgesKernelPiS_S_iS_PbS_iii_param_2];
	ld.param.u32 	%r17, [_Z16relaxEdgesKernelPiS_S_iS_PbS_iii_param_3];
	ld.param.u64 	%rd34, [_Z16relaxEdgesKernelPiS_S_iS_PbS_iii_param_4];
	ld.param.u64 	%rd35, [_Z16relaxEdgesKernelPiS_S_iS_PbS_iii_param_5];
	ld.param.u64 	%rd30, [_Z16relaxEdgesKernelPiS_S_iS_PbS_iii_param_6];
	ld.param.u32 	%r18, [_Z16relaxEdgesKernelPiS_S_iS_PbS_iii_param_7];
	cvta.to.global.u64 	%rd1, %rd35;
	cvta.to.global.u64 	%rd2, %rd33;
	cvta.to.global.u64 	%rd3, %rd32;
	cvta.to.global.u64 	%rd4, %rd31;
	cvta.to.global.u64 	%rd5, %rd34;
	mov.u32 	%r19, %ctaid.x;
	mov.u32 	%r20, %ntid.x;
	mov.u32 	%r21, %tid.x;
	mad.lo.s32 	%r1, %r19, %r20, %r21;
	setp.ge.s32 	%p1, %r1, %r18;
	@%p1 bra 	$L__BB0_28;
	cvta.to.global.u64 	%rd36, %rd30;
	mul.wide.s32 	%rd37, %r1, 4;
	add.s64 	%rd38, %rd36, %rd37;
	ld.global.u32 	%r2, [%rd38];
	mul.wide.s32 	%rd39, %r2, 4;
	add.s64 	%rd6, %rd5, %rd39;
	ld.global.u32 	%r22, [%rd6];
	setp.eq.s32 	%p2, %r22, 2147483647;
	setp.lt.s32 	%p3, %r17, 1;
	or.pred  	%p4, %p2, %p3;
	@%p4 bra 	$L__BB0_28;
	and.b32  	%r3, %r17, 3;
	setp.lt.u32 	%p5, %r17, 4;
	mov.b32 	%r55, 0;
	@%p5 bra 	$L__BB0_21;
	and.b32  	%r55, %r17, 2147483644;
	neg.s32 	%r54, %r55;
	add.s64 	%rd48, %rd4, 8;
	add.s64 	%rd47, %rd3, 8;
	add.s64 	%rd46, %rd2, 8;
$L__BB0_4:
	ld.global.u32 	%r24, [%rd48+-8];
	setp.ne.s32 	%p6, %r24, %r2;
	@%p6 bra 	$L__BB0_8;
	ld.global.u32 	%r25, [%rd46+-8];
	ld.global.u32 	%r26, [%rd6];
	add.s32 	%r7, %r26, %r25;
	setp.lt.s32 	%p7, %r7, 0;
	@%p7 bra 	$L__BB0_8;
	ld.global.u32 	%r27, [%rd47+-8];
	mul.wide.s32 	%rd40, %r27, 4;
	add.s64 	%rd13, %rd5, %rd40;
	ld.global.u32 	%r28, [%rd13];
	setp.ne.s32 	%p8, %r28, 2147483647;
	setp.ge.s32 	%p9, %r7, %r28;
	and.pred  	%p10, %p8, %p9;
	@%p10 bra 	$L__BB0_8;
	atom.global.min.s32 	%r29, [%rd13], %r7;
	mov.b16 	%rs1, 1;
	st.global.u8 	[%rd1], %rs1;
$L__BB0_8:
	ld.global.u32 	%r30, [%rd48+-4];
	setp.ne.s32 	%p11, %r30, %r2;
	@%p11 bra 	$L__BB0_12;
	ld.global.u32 	%r31, [%rd46+-4];
	ld.global.u32 	%r32, [%rd6];
	add.s32 	%r8, %r32, %r31;
	setp.lt.s32 	%p12, %r8, 0;
	@%p12 bra 	$L__BB0_12;
	ld.global.u32 	%r33, [%rd47+-4];
	mul.wide.s32 	%rd41, %r33, 4;
	add.s64 	%rd14, %rd5, %rd41;
	ld.global.u32 	%r34, [%rd14];
	setp.ne.s32 	%p13, %r34, 2147483647;
	setp.ge.s32 	%p14, %r8, %r34;
	and.pred  	%p15, %p13, %p14;
	@%p15 bra 	$L__BB0_12;
	atom.global.min.s32 	%r35, [%rd14], %r8;
	mov.b16 	%rs2, 1;
	st.global.u8 	[%rd1], %rs2;
$L__BB0_12:
	ld.global.u32 	%r36, [%rd48];
	setp.ne.s32 	%p16, %r36, %r2;
	@%p16 bra 	$L__BB0_16;
	ld.global.u32 	%r37, [%rd46];
	ld.global.u32 	%r38, [%rd6];
	add.s32 	%r9, %r38, %r37;
	setp.lt.s32 	%p17, %r9, 0;
	@%p17 bra 	$L__BB0_16;
	ld.global.u32 	%r39, [%rd47];
	mul.wide.s32 	%rd42, %r39, 4;
	add.s64 	%rd15, %rd5, %rd42;
	ld.global.u32 	%r40, [%rd15];
	setp.ne.s32 	%p18, %r40, 2147483647;
	setp.ge.s32 	%p19, %r9, %r40;
	and.pred  	%p20, %p18, %p19;
	@%p20 bra 	$L__BB0_16;
	atom.global.min.s32 	%r41, [%rd15], %r9;
	mov.b16 	%rs3, 1;
	st.global.u8 	[%rd1], %rs3;
$L__BB0_16:
	ld.global.u32 	%r42, [%rd48+4];
	setp.ne.s32 	%p21, %r42, %r2;
	@%p21 bra 	$L__BB0_20;
	ld.global.u32 	%r43, [%rd46+4];
	ld.global.u32 	%r44, [%rd6];
	add.s32 	%r10, %r44, %r43;
	setp.lt.s32 	%p22, %r10, 0;
	@%p22 bra 	$L__BB0_20;
	ld.global.u32 	%r45, [%rd47+4];
	mul.wide.s32 	%rd43, %r45, 4;
	add.s64 	%rd16, %rd5, %rd43;
	ld.global.u32 	%r46, [%rd16];
	setp.ne.s32 	%p23, %r46, 2147483647;
	setp.ge.s32 	%p24, %r10, %r46;
	and.pred  	%p25, %p23, %p24;
	@%p25 bra 	$L__BB0_20;
	atom.global.min.s32 	%r47, [%rd16], %r10;
	mov.b16 	%rs4, 1;
	st.global.u8 	[%rd1], %rs4;
$L__BB0_20:
	add.s32 	%r54, %r54, 4;
	add.s64 	%rd48, %rd48, 16;
	add.s64 	%rd47, %rd47, 16;
	add.s64 	%rd46, %rd46, 16;
	setp.ne.s32 	%p26, %r54, 0;
	@%p26 bra 	$L__BB0_4;
$L__BB0_21:
	setp.eq.s32 	%p27, %r3, 0;
	@%p27 bra 	$L__BB0_28;
	mul.wide.u32 	%rd44, %r55, 4;
	add.s64 	%rd51, %rd2, %rd44;
	add.s64 	%rd50, %rd3, %rd44;
	add.s64 	%rd49, %rd4, %rd44;
	neg.s32 	%r56, %r3;
$L__BB0_23:
	.pragma "nounroll";
	ld.global.u32 	%r48, [%rd49];
	setp.ne.s32 	%p28, %r48, %r2;
	@%p28 bra 	$L__BB0_27;
	ld.global.u32 	%r49, [%rd51];
	ld.global.u32 	%r50, [%rd6];
	add.s32 	%r15, %r50, %r49;
	setp.lt.s32 	%p29, %r15, 0;
	@%p29 bra 	$L__BB0_27;
	ld.global.u32 	%r51, [%rd50];
	mul.wide.s32 	%rd45, %r51, 4;
	add.s64 	%rd26, %rd5, %rd45;
	ld.global.u32 	%r52, [%rd26];
	setp.ne.s32 	%p30, %r52, 2147483647;
	setp.ge.s32 	%p31, %r15, %r52;
	and.pred  	%p32, %p30, %p31;
	@%p32 bra 	$L__BB0_27;
	atom.global.min.s32 	%r53, [%rd26], %r15;
	mov.b16 	%rs5, 1;
	st.global.u8 	[%rd1], %rs5;
$L__BB0_27:
	add.s64 	%rd51, %rd51, 4;
	add.s64 	%rd50, %rd50, 4;
	add.s64 	%rd49, %rd49, 4;
	add.s32 	%r56, %r56, 1;
	setp.ne.s32 	%p33, %r56, 0;
	@%p33 bra 	$L__BB0_23;
$L__BB0_28:
	ret;

}


// ===== COMPILED SASS (sm_100) =====

	.target	sm_100

	.elftype	@"ET_EXEC"


//--------------------- .note.nv.tkinfo           --------------------------
	.section	.note.nv.tkinfo,"",@"SHT_NOTE"
	.sectionflags	@"SHF_NOTE_NV_TKINFO"
	.tkinfo
        /*0018*/ 	.word	0x00000002
        /*0030*/ 	.string	""
        /*0030*/ 	.string	"ptxas"
        /*0030*/ 	.string	"Cuda compilation tools, release 13.0, V13.0.88"
        /*0030*/ 	.string	"Build cuda_13.0.r13.0/compiler.36424714_0"
        /*0030*/ 	.string	"-arch sm_100 -m 64 "



//--------------------- .note.nv.cuinfo           --------------------------
	.section	.note.nv.cuinfo,"",@"SHT_NOTE"
	.sectionflags	@"SHF_NOTE_NV_CUINFO"
        /*0018*/ 	.short	0x0002
        /*001a*/ 	.short	0x0064
        /*001c*/ 	.short	0x0082
	.zero		2


//--------------------- .nv.info                  --------------------------
	.section	.nv.info,"",@"SHT_CUDA_INFO"
	.align	4


	//----- nvinfo : EIATTR_REGCOUNT
	.align		4
        /*0000*/ 	.byte	0x04, 0x2f
        /*0002*/ 	.short	(.L_1 - .L_0)
	.align		4
.L_0:
        /*0004*/ 	.word	index@(_Z16relaxEdgesKernelPiS_S_iS_PbS_iii)
        /*0008*/ 	.word	0x00000017


	//----- nvinfo : EIATTR_FRAME_SIZE
	.align		4
.L_1:
        /*000c*/ 	.byte	0x04, 0x11
        /*000e*/ 	.short	(.L_3 - .L_2)
	.align		4
.L_2:
        /*0010*/ 	.word	index@(_Z16relaxEdgesKernelPiS_S_iS_PbS_iii)
        /*0014*/ 	.word	0x00000000


	//----- nvinfo : EIATTR_MIN_STACK_SIZE
	.align		4
.L_3:
        /*0018*/ 	.byte	0x04, 0x12
        /*001a*/ 	.short	(.L_5 - .L_4)
	.align		4
.L_4:
        /*001c*/ 	.word	index@(_Z16relaxEdgesKernelPiS_S_iS_PbS_iii)
        /*0020*/ 	.word	0x00000000
.L_5:


//--------------------- .nv.compat                --------------------------
	.section	.nv.compat,"",@"SHT_CUDA_COMPAT_INFO"
	.align	4
        /*0000*/ 	.byte	0x02, 0x09, 0x00, 0x00, 0x02, 0x02, 0x01, 0x00, 0x02, 0x05, 0x05, 0x00, 0x03, 0x07, 0x01, 0x01
        /*0010*/ 	.byte	0x02, 0x03, 0x00, 0x00, 0x02, 0x06, 0x01, 0x00, 0x04, 0x0b, 0x08, 0x00, 0x09, 0x00, 0x00, 0x00
        /*0020*/ 	.byte	0x00, 0x00, 0x00, 0x00


//--------------------- .nv.info._Z16relaxEdgesKernelPiS_S_iS_PbS_iii --------------------------
	.section	.nv.info._Z16relaxEdgesKernelPiS_S_iS_PbS_iii,"",@"SHT_CUDA_INFO"
	.sectionflags	@""
	.align	4


	//----- nvinfo : EIATTR_CUDA_API_VERSION
	.align		4
        /*0000*/ 	.byte	0x04, 0x37
        /*0002*/ 	.short	(.L_7 - .L_6)
.L_6:
        /*0004*/ 	.word	0x00000082


	//----- nvinfo : EIATTR_KPARAM_INFO
	.align		4
.L_7:
        /*0008*/ 	.byte	0x04, 0x17
        /*000a*/ 	.short	(.L_9 - .L_8)
.L_8:
        /*000c*/ 	.word	0x00000000
        /*0010*/ 	.short	0x0009
        /*0012*/ 	.short	0x0040
        /*0014*/ 	.byte	0x00, 0xf0, 0x11, 0x00


	//----- nvinfo : EIATTR_KPARAM_INFO
	.align		4
.L_9:
        /*0018*/ 	.byte	0x04, 0x17
        /*001a*/ 	.short	(.L_11 - .L_10)
.L_10:
        /*001c*/ 	.word	0x00000000
        /*0020*/ 	.short	0x0008
        /*0022*/ 	.short	0x003c
        /*0024*/ 	.byte	0x00, 0xf0, 0x11, 0x00


	//----- nvinfo : EIATTR_KPARAM_INFO
	.align		4
.L_11:
        /*0028*/ 	.byte	0x04, 0x17
        /*002a*/ 	.short	(.L_13 - .L_12)
.L_12:
        /*002c*/ 	.word	0x00000000
        /*0030*/ 	.short	0x0007
        /*0032*/ 	.short	0x0038
        /*0034*/ 	.byte	0x00, 0xf0, 0x11, 0x00


	//----- nvinfo : EIATTR_KPARAM_INFO
	.align		4
.L_13:
        /*0038*/ 	.byte	0x04, 0x17
        /*003a*/ 	.short	(.L_15 - .L_14)
.L_14:
        /*003c*/ 	.word	0x00000000
        /*0040*/ 	.short	0x0006
        /*0042*/ 	.short	0x0030
        /*0044*/ 	.byte	0x00, 0xf5, 0x21, 0x00


	//----- nvinfo : EIATTR_KPARAM_INFO
	.align		4
.L_15:
        /*0048*/ 	.byte	0x04, 0x17
        /*004a*/ 	.short	(.L_17 - .L_16)
.L_16:
        /*004c*/ 	.word	0x00000000
        /*0050*/ 	.short	0x0005
        /*0052*/ 	.short	0x0028
        /*0054*/ 	.byte	0x00, 0xf5, 0x21, 0x00


	//----- nvinfo : EIATTR_KPARAM_INFO
	.align		4
.L_17:
        /*0058*/ 	.byte	0x04, 0x17
        /*005a*/ 	.short	(.L_19 - .L_18)
.L_18:
        /*005c*/ 	.word	0x00000000
        /*0060*/ 	.short	0x0004
        /*0062*/ 	.short	0x0020
        /*0064*/ 	.byte	0x00, 0xf5, 0x21, 0x00


	//----- nvinfo : EIATTR_KPARAM_INFO
	.align		4
.L_19:
        /*0068*/ 	.byte	0x04, 0x17
        /*006a*/ 	.short	(.L_21 - .L_20)
.L_20:
        /*006c*/ 	.word	0x00000000
        /*0070*/ 	.short	0x0003
        /*0072*/ 	.short	0x0018
        /*0074*/ 	.byte	0x00, 0xf0, 0x11, 0x00


	//----- nvinfo : EIATTR_KPARAM_INFO
	.align		4
.L_21:
        /*0078*/ 	.byte	0x04, 0x17
        /*007a*/ 	.short	(.L_23 - .L_22)
.L_22:
        /*007c*/ 	.word	0x00000000
        /*0080*/ 	.short	0x0002
        /*0082*/ 	.short	0x0010
        /*0084*/ 	.byte	0x00, 0xf5, 0x21, 0x00


	//----- nvinfo : EIATTR_KPARAM_INFO
	.align		4
.L_23:
        /*0088*/ 	.byte	0x04, 0x17
        /*008a*/ 	.short	(.L_25 - .L_24)
.L_24:
        /*008c*/ 	.word	0x00000000
        /*0090*/ 	.short	0x0001
        /*0092*/ 	.short	0x0008
        /*0094*/ 	.byte	0x00, 0xf5, 0x21, 0x00


	//----- nvinfo : EIATTR_KPARAM_INFO
	.align		4
.L_25:
        /*0098*/ 	.byte	0x04, 0x17
        /*009a*/ 	.short	(.L_27 - .L_26)
.L_26:
        /*009c*/ 	.word	0x00000000
        /*00a0*/ 	.short	0x0000
        /*00a2*/ 	.short	0x0000
        /*00a4*/ 	.byte	0x00, 0xf5, 0x21, 0x00


	//----- nvinfo : EIATTR_SPARSE_MMA_MASK
	.align		4
.L_27:
        /*00a8*/ 	.byte	0x03, 0x50
        /*00aa*/ 	.short	0x0000


	//----- nvinfo : EIATTR_MAXREG_COUNT
	.align		4
        /*00ac*/ 	.byte	0x03, 0x1b
        /*00ae*/ 	.short	0x00ff


	//----- nvinfo : EIATTR_MERCURY_ISA_VERSION
	.align		4
        /*00b0*/ 	.byte	0x03, 0x5f
        /*00b2*/ 	.short	0x0101


	//----- nvinfo : EIATTR_INT_WARP_WIDE_INSTR_OFFSETS
	.align		4
        /*00b4*/ 	.byte	0x04, 0x31
        /*00b6*/ 	.short	(.L_29 - .L_28)


	//   ....[0]....
.L_28:
        /*00b8*/ 	.word	0x000003b0


	//   ....[1]....
        /*00bc*/ 	.word	0x000003c0


	//   ....[2]....
        /*00c0*/ 	.word	0x00000560


	//   ....[3]....
        /*00c4*/ 	.word	0x00000570


	//   ....[4]....
        /*00c8*/ 	.word	0x00000710


	//   ....[5]....
        /*00cc*/ 	.word	0x00000720


	//   ....[6]....
        /*00d0*/ 	.word	0x000008c0


	//   ....[7]....
        /*00d4*/ 	.word	0x000008d0


	//   ....[8]....
        /*00d8*/ 	.word	0x00000ba0


	//   ....[9]....
        /*00dc*/ 	.word	0x00000bb0


	//----- nvinfo : EIATTR_VRC_CTA_INIT_COUNT
	.align		4
.L_29:
        /*00e0*/ 	.byte	0x02, 0x4a
	.zero		1
	.zero		1


	//----- nvinfo : EIATTR_EXIT_INSTR_OFFSETS
	.align		4
        /*00e4*/ 	.byte	0x04, 0x1c
        /*00e6*/ 	.short	(.L_31 - .L_30)


	//   ....[0]....
.L_30:
        /*00e8*/ 	.word	0x00000070


	//   ....[1]....
        /*00ec*/ 	.word	0x00000120


	//   ....[2]....
        /*00f0*/ 	.word	0x000009f0


	//   ....[3]....
        /*00f4*/ 	.word	0x00000cc0


	//----- nvinfo : EIATTR_CRS_STACK_SIZE
	.align		4
.L_31:
        /*00f8*/ 	.byte	0x04, 0x1e
        /*00fa*/ 	.short	(.L_33 - .L_32)
.L_32:
        /*00fc*/ 	.word	0x00000000


	//----- nvinfo : EIATTR_CBANK_PARAM_SIZE
	.align		4
.L_33:
        /*0100*/ 	.byte	0x03, 0x19
        /*0102*/ 	.short	0x0044


	//----- nvinfo : EIATTR_PARAM_CBANK
	.align		4
        /*0104*/ 	.byte	0x04, 0x0a
        /*0106*/ 	.short	(.L_35 - .L_34)
	.align		4
.L_34:
        /*0108*/ 	.word	index@(.nv.constant0._Z16relaxEdgesKernelPiS_S_iS_PbS_iii)
        /*010c*/ 	.short	0x0380
        /*010e*/ 	.short	0x0044


	//----- nvinfo : EIATTR_SW_WAR
	.align		4
.L_35:
        /*0110*/ 	.byte	0x04, 0x36
        /*0112*/ 	.short	(.L_37 - .L_36)
.L_36:
        /*0114*/ 	.word	0x00000008
.L_37:


//--------------------- .nv.callgraph             --------------------------
	.section	.nv.callgraph,"",@"SHT_CUDA_CALLGRAPH"
	.align	4
	.sectionentsize	8
	.align		4
        /*0000*/ 	.word	0x00000000
	.align		4
        /*0004*/ 	.word	0xffffffff
	.align		4
        /*0008*/ 	.word	0x00000000
	.align		4
        /*000c*/ 	.word	0xfffffffe
	.align		4
        /*0010*/ 	.word	0x00000000
	.align		4
        /*0014*/ 	.word	0xfffffffd
	.align		4
        /*0018*/ 	.word	0x00000000
	.align		4
        /*001c*/ 	.word	0xfffffffc


//--------------------- .text._Z16relaxEdgesKernelPiS_S_iS_PbS_iii --------------------------
	.section	.text._Z16relaxEdgesKernelPiS_S_iS_PbS_iii,"ax",@progbits
	.align	128
        .global         _Z16relaxEdgesKernelPiS_S_iS_PbS_iii
        .type           _Z16relaxEdgesKernelPiS_S_iS_PbS_iii,@function
        .size           _Z16relaxEdgesKernelPiS_S_iS_PbS_iii,(.L_x_14 - _Z16relaxEdgesKernelPiS_S_iS_PbS_iii)
        .other          _Z16relaxEdgesKernelPiS_S_iS_PbS_iii,@"STO_CUDA_ENTRY STV_DEFAULT"
_Z16relaxEdgesKernelPiS_S_iS_PbS_iii:
.text._Z16relaxEdgesKernelPiS_S_iS_PbS_iii:
[----:B------:R-:W-:Y:S01]  /*0000*/  LDC R1, c[0x0][0x37c] ;  /* 0x0000df00ff017b82 */ /* 0x000fe20000000800 */
[----:B------:R-:W0:Y:S07]  /*0010*/  S2R R0, SR_TID.X ;  /* 0x0000000000007919 */ /* 0x000e2e0000002100 */
[----:B------:R-:W0:Y:S01]  /*0020*/  S2UR UR4, SR_CTAID.X ;  /* 0x00000000000479c3 */ /* 0x000e220000002500 */
[----:B------:R-:W1:Y:S07]  /*0030*/  LDCU UR5, c[0x0][0x3b8] ;  /* 0x00007700ff0577ac */ /* 0x000e6e0008000800 */
[----:B------:R-:W0:Y:S02]  /*0040*/  LDC R3, c[0x0][0x360] ;  /* 0x0000d800ff037b82 */ /* 0x000e240000000800 */
[----:B0-----:R-:W-:-:S05]  /*0050*/  IMAD R3, R3, UR4, R0 ;  /* 0x0000000403037c24 */ /* 0x001fca000f8e0200 */
[----:B-1----:R-:W-:-:S13]  /*0060*/  ISETP.GE.AND P0, PT, R3, UR5, PT ;  /* 0x0000000503007c0c */ /* 0x002fda000bf06270 */
[----:B------:R-:W-:Y:S05]  /*0070*/  @P0 EXIT ;  /* 0x000000000000094d */ /* 0x000fea0003800000 */
[----:B------:R-:W0:Y:S01]  /*0080*/  LDC.64 R4, c[0x0][0x3b0] ;  /* 0x0000ec00ff047b82 */ /* 0x000e220000000a00 */
[----:B------:R-:W1:Y:S07]  /*0090*/  LDCU.64 UR12, c[0x0][0x358] ;  /* 0x00006b00ff0c77ac */ /* 0x000e6e0008000a00 */
[----:B------:R-:W2:Y:S01]  /*00a0*/  LDC R8, c[0x0][0x398] ;  /* 0x0000e600ff087b82 */ /* 0x000ea20000000800 */
[----:B0-----:R-:W-:-:S07]  /*00b0*/  IMAD.WIDE R4, R3, 0x4, R4 ;  /* 0x0000000403047825 */ /* 0x001fce00078e0204 */
[----:B------:R-:W0:Y:S01]  /*00c0*/  LDC.64 R2, c[0x0][0x3a0] ;  /* 0x0000e800ff027b82 */ /* 0x000e220000000a00 */
[----:B-1----:R-:W0:Y:S02]  /*00d0*/  LDG.E R0, desc[UR12][R4.64] ;  /* 0x0000000c04007981 */ /* 0x002e24000c1e1900 */
[----:B0-----:R-:W-:-:S05]  /*00e0*/  IMAD.WIDE R2, R0, 0x4, R2 ;  /* 0x0000000400027825 */ /* 0x001fca00078e0202 */
[----:B------:R-:W3:Y:S01]  /*00f0*/  LDG.E R6, desc[UR12][R2.64] ;  /* 0x0000000c02067981 */ /* 0x000ee2000c1e1900 */
[----:B--2---:R-:W-:-:S04]  /*0100*/  ISETP.GE.AND P0, PT, R8, 0x1, PT ;  /* 0x000000010800780c */ /* 0x004fc80003f06270 */
[----:B---3--:R-:W-:-:S13]  /*0110*/  ISETP.EQ.OR P0, PT, R6, 0x7fffffff, !P0 ;  /* 0x7fffffff0600780c */ /* 0x008fda0004702670 */
[----:B------:R-:W-:Y:S05]  /*0120*/  @P0 EXIT ;  /* 0x000000000000094d */ /* 0x000fea0003800000 */
[C---:B------:R-:W-:Y:S01]  /*0130*/  ISETP.GE.U32.AND P0, PT, R8.reuse, 0x4, PT ;  /* 0x000000040800780c */ /* 0x040fe20003f06070 */
[----:B------:R-:W-:Y:S01]  /*0140*/  IMAD.MOV.U32 R7, RZ, RZ, RZ ;  /* 0x000000ffff077224 */ /* 0x000fe200078e00ff */
[----:B------:R-:W-:-:S11]  /*0150*/  LOP3.LUT R6, R8, 0x3, RZ, 0xc0, !PT ;  /* 0x0000000308067812 */ /* 0x000fd600078ec0ff */
[----:B------:R-:W-:Y:S05]  /*0160*/  @!P0 BRA `(.L_x_0) ;  /* 0x00000008001c8947 */ /* 0x000fea0003800000 */
[----:B------:R-:W0:Y:S01]  /*0170*/  LDCU.128 UR4, c[0x0][0x380] ;  /* 0x00007000ff0477ac */ /* 0x000e220008000c00 */
[----:B------:R-:W1:Y:S01]  /*0180*/  LDC.64 R4, c[0x0][0x3a0] ;  /* 0x0000e800ff047b82 */ /* 0x000e620000000a00 */
[----:B------:R-:W-:Y:S01]  /*0190*/  LOP3.LUT R7, R8, 0x7ffffffc, RZ, 0xc0, !PT ;  /* 0x7ffffffc08077812 */ /* 0x000fe200078ec0ff */
[----:B------:R-:W2:Y:S04]  /*01a0*/  LDCU.64 UR10, c[0x0][0x390] ;  /* 0x00007200ff0a77ac */ /* 0x000ea80008000a00 */
[----:B------:R-:W-:Y:S01]  /*01b0*/  IMAD.MOV R14, RZ, RZ, -R7 ;  /* 0x000000ffff0e7224 */ /* 0x000fe200078e0a07 */
[----:B0-----:R-:W-:Y:S02]  /*01c0*/  UIADD3 UR8, UP0, UPT, UR4, 0x8, URZ ;  /* 0x0000000804087890 */ /* 0x001fe4000ff1e0ff */
[----:B------:R-:W-:-:S02]  /*01d0*/  UIADD3 UR6, UP1, UPT, UR6, 0x8, URZ ;  /* 0x0000000806067890 */ /* 0x000fc4000ff3e0ff */
[----:B--2---:R-:W-:Y:S02]  /*01e0*/  UIADD3 UR4, UP2, UPT, UR10, 0x8, URZ ;  /* 0x000000080a047890 */ /* 0x004fe4000ff5e0ff */
[----:B------:R-:W-:Y:S01]  /*01f0*/  UIADD3.X UR9, UPT, UPT, URZ, UR5, URZ, UP0, !UPT ;  /* 0x00000005ff097290 */ /* 0x000fe200087fe4ff */
[----:B------:R-:W-:Y:S01]  /*0200*/  IMAD.U32 R8, RZ, RZ, UR8 ;  /* 0x00000008ff087e24 */ /* 0x000fe2000f8e00ff */
[----:B------:R-:W-:Y:S01]  /*0210*/  UIADD3.X UR7, UPT, UPT, URZ, UR7, URZ, UP1, !UPT ;  /* 0x00000007ff077290 */ /* 0x000fe20008ffe4ff */
[----:B------:R-:W-:Y:S01]  /*0220*/  IMAD.U32 R10, RZ, RZ, UR6 ;  /* 0x00000006ff0a7e24 */ /* 0x000fe2000f8e00ff */
[----:B------:R-:W-:Y:S01]  /*0230*/  UIADD3.X UR5, UPT, UPT, URZ, UR11, URZ, UP2, !UPT ;  /* 0x0000000bff057290 */ /* 0x000fe200097fe4ff */
[----:B------:R-:W-:Y:S02]  /*0240*/  IMAD.U32 R12, RZ, RZ, UR4 ;  /* 0x00000004ff0c7e24 */ /* 0x000fe4000f8e00ff */
[----:B------:R-:W-:Y:S02]  /*0250*/  IMAD.U32 R9, RZ, RZ, UR9 ;  /* 0x00000009ff097e24 */ /* 0x000fe4000f8e00ff */
[----:B------:R-:W-:-:S02]  /*0260*/  IMAD.U32 R15, RZ, RZ, UR7 ;  /* 0x00000007ff0f7e24 */ /* 0x000fc4000f8e00ff */
[----:B------:R-:W-:-:S07]  /*0270*/  IMAD.U32 R13, RZ, RZ, UR5 ;  /* 0x00000005ff0d7e24 */ /* 0x000fce000f8e00ff */
.L_x_9:
[----:B--2---:R-:W2:Y:S01]  /*0280*/  LDG.E R11, desc[UR12][R8.64+-0x8] ;  /* 0xfffff80c080b7981 */ /* 0x004ea2000c1e1900 */
[----:B------:R-:W-:Y:S01]  /*0290*/  VIADD R14, R14, 0x4 ;  /* 0x000000040e0e7836 */ /* 0x000fe20000000000 */
[----:B------:R-:W-:Y:S04]  /*02a0*/  BSSY.RECONVERGENT B0, `(.L_x_1) ;  /* 0x000001b000007945 */ /* 0x000fe80003800200 */
[----:B------:R-:W-:Y:S02]  /*02b0*/  ISETP.NE.AND P0, PT, R14, RZ, PT ;  /* 0x000000ff0e00720c */ /* 0x000fe40003f05270 */
[----:B--2---:R-:W-:Y:S01]  /*02c0*/  ISETP.NE.AND P1, PT, R11, R0, PT ;  /* 0x000000000b00720c */ /* 0x004fe20003f25270 */
[----:B------:R-:W-:-:S12]  /*02d0*/  IMAD.MOV.U32 R11, RZ, RZ, R15 ;  /* 0x000000ffff0b7224 */ /* 0x000fd800078e000f */
[----:B0--34-:R-:W-:Y:S05]  /*02e0*/  @P1 BRA `(.L_x_2) ;  /* 0x0000000000581947 */ /* 0x019fea0003800000 */
[----:B------:R-:W2:Y:S04]  /*02f0*/  LDG.E R15, desc[UR12][R12.64+-0x8] ;  /* 0xfffff80c0c0f7981 */ /* 0x000ea8000c1e1900 */
[----:B------:R-:W2:Y:S02]  /*0300*/  LDG.E R16, desc[UR12][R2.64] ;  /* 0x0000000c02107981 */ /* 0x000ea4000c1e1900 */
[----:B--2---:R-:W-:-:S05]  /*0310*/  IMAD.IADD R16, R15, 0x1, R16 ;  /* 0x000000010f107824 */ /* 0x004fca00078e0210 */
[----:B------:R-:W-:-:S13]  /*0320*/  ISETP.GE.AND P1, PT, R16, RZ, PT ;  /* 0x000000ff1000720c */ /* 0x000fda0003f26270 */
[----:B------:R-:W-:Y:S05]  /*0330*/  @!P1 BRA `(.L_x_2) ;  /* 0x0000000000449947 */ /* 0x000fea0003800000 */
[----:B------:R-:W1:Y:S02]  /*0340*/  LDG.E R19, desc[UR12][R10.64+-0x8] ;  /* 0xfffff80c0a137981 */ /* 0x000e64000c1e1900 */
[----:B-1----:R-:W-:-:S05]  /*0350*/  IMAD.WIDE R18, R19, 0x4, R4 ;  /* 0x0000000413127825 */ /* 0x002fca00078e0204 */
[----:B------:R-:W2:Y:S02]  /*0360*/  LDG.E R15, desc[UR12][R18.64] ;  /* 0x0000000c120f7981 */ /* 0x000ea4000c1e1900 */
[----:B--2---:R-:W-:Y:S02]  /*0370*/  ISETP.GE.AND P1, PT, R16, R15, PT ;  /* 0x0000000f1000720c */ /* 0x004fe40003f26270 */
[----:B------:R-:W-:-:S13]  /*0380*/  ISETP.NE.AND P2, PT, R15, 0x7fffffff, PT ;  /* 0x7fffffff0f00780c */ /* 0x000fda0003f45270 */
[----:B------:R-:W-:Y:S05]  /*0390*/  @P1 BRA P2, `(.L_x_2) ;  /* 0x00000000002c1947 */ /* 0x000fea0001000000 */
[----:B------:R-:W0:Y:S01]  /*03a0*/  S2R R15, SR_LANEID ;  /* 0x00000000000f7919 */ /* 0x000e220000000000 */
[----:B------:R-:W-:Y:S01]  /*03b0*/  VOTEU.ANY UR4, UPT, PT ;  /* 0x0000000000047886 */ /* 0x000fe200038e0100 */
[----:B------:R-:W-:Y:S01]  /*03c0*/  CREDUX.MIN.S32 UR5, R16 ;  /* 0x00000000100572cc */ /* 0x000fe20000008200 */
[----:B------:R-:W-:Y:S01]  /*03d0*/  UFLO.U32 UR4, UR4 ;  /* 0x00000004000472bd */ /* 0x000fe200080e0000 */
[----:B------:R-:W1:Y:S01]  /*03e0*/  LDC.64 R16, c[0x0][0x3a8] ;  /* 0x0000ea00ff107b82 */ /* 0x000e620000000a00 */
[----:B------:R-:W-:-:S04]  /*03f0*/  IMAD.MOV.U32 R20, RZ, RZ, 0x1 ;  /* 0x00000001ff147424 */ /* 0x000fc800078e00ff */
[----:B0-----:R-:W-:-:S06]  /*0400*/  ISETP.EQ.U32.AND P1, PT, R15, UR4, PT ;  /* 0x000000040f007c0c */ /* 0x001fcc000bf22070 */
[----:B------:R-:W-:-:S07]  /*0410*/  IMAD.U32 R15, RZ, RZ, UR5 ;  /* 0x00000005ff0f7e24 */ /* 0x000fce000f8e00ff */
[----:B------:R0:W-:Y:S02]  /*0420*/  @P1 REDG.E.MIN.S32.STRONG.GPU desc[UR12][R18.64], R15 ;  /* 0x0000000f1200198e */ /* 0x0001e4000c92e30c */
[----:B0-----:R-:W-:-:S05]  /*0430*/  PRMT R19, R20, 0x7610, R19 ;  /* 0x0000761014137816 */ /* 0x001fca0000000013 */
[----:B-1----:R0:W-:Y:S02]  /*0440*/  STG.E.U8 desc[UR12][R16.64], R19 ;  /* 0x0000001310007986 */ /* 0x0021e4000c10110c */
.L_x_2:
[----:B------:R-:W-:Y:S05]  /*0450*/  BSYNC.RECONVERGENT B0 ;  /* 0x0000000000007941 */ /* 0x000fea0003800200 */
.L_x_1:
[----:B------:R-:W2:Y:S01]  /*0460*/  LDG.E R15, desc[UR12][R8.64+-0x4] ;  /* 0xfffffc0c080f7981 */ /* 0x000ea2000c1e1900 */
[----:B------:R-:W-:Y:S01]  /*0470*/  BSSY.RECONVERGENT B0, `(.L_x_3) ;  /* 0x0000019000007945 */ /* 0x000fe20003800200 */
[----:B--2---:R-:W-:-:S13]  /*0480*/  ISETP.NE.AND P1, PT, R15, R0, PT ;  /* 0x000000000f00720c */ /* 0x004fda0003f25270 */
[----:B------:R-:W-:Y:S05]  /*0490*/  @P1 BRA `(.L_x_4) ;  /* 0x0000000000581947 */ /* 0x000fea0003800000 */
[----:B------:R-:W2:Y:S04]  /*04a0*/  LDG.E R15, desc[UR12][R12.64+-0x4] ;  /* 0xfffffc0c0c0f7981 */ /* 0x000ea8000c1e1900 */
[----:B0-----:R-:W2:Y:S02]  /*04b0*/  LDG.E R16, desc[UR12][R2.64] ;  /* 0x0000000c02107981 */ /* 0x001ea4000c1e1900 */
        /* <DEDUP_REMOVED lines=20> */
.L_x_4:
[----:B------:R-:W-:Y:S05]  /*0600*/  BSYNC.RECONVERGENT B0 ;  /* 0x0000000000007941 */ /* 0x000fea0003800200 */
.L_x_3:
[----:B------:R-:W3:Y:S01]  /*0610*/  LDG.E R15, desc[UR12][R8.64] ;  /* 0x0000000c080f7981 */ /* 0x000ee2000c1e1900 */
[----:B------:R-:W-:Y:S01]  /*0620*/  BSSY.RECONVERGENT B0, `(.L_x_5) ;  /* 0x0000019000007945 */ /* 0x000fe20003800200 */
[----:B---3--:R-:W-:-:S13]  /*0630*/  ISETP.NE.AND P1, PT, R15, R0, PT ;  /* 0x000000000f00720c */ /* 0x008fda0003f25270 */
        /* <DEDUP_REMOVED lines=23> */
.L_x_6:
[----:B------:R-:W-:Y:S05]  /*07b0*/  BSYNC.RECONVERGENT B0 ;  /* 0x0000000000007941 */ /* 0x000fea0003800200 */
.L_x_5:
[----:B------:R-:W4:Y:S01]  /*07c0*/  LDG.E R15, desc[UR12][R8.64+0x4] ;  /* 0x0000040c080f7981 */ /* 0x000f22000c1e1900 */
[----:B------:R-:W-:Y:S01]  /*07d0*/  BSSY.RECONVERGENT B0, `(.L_x_7) ;  /* 0x0000019000007945 */ /* 0x000fe20003800200 */
[----:B----4-:R-:W-:-:S13]  /*07e0*/  ISETP.NE.AND P1, PT, R15, R0, PT ;  /* 0x000000000f00720c */ /* 0x010fda0003f25270 */
[----:B------:R-:W-:Y:S05]  /*07f0*/  @P1 BRA `(.L_x_8) ;  /* 0x0000000000581947 */ /* 0x000fea0003800000 */
[----:B------:R-:W2:Y:S04]  /*0800*/  LDG.E R15, desc[UR12][R12.64+0x4] ;  /* 0x0000040c0c0f7981 */ /* 0x000ea8000c1e1900 */
[----:B0-----:R-:W2:Y:S02]  /*0810*/  LDG.E R16, desc[UR12][R2.64] ;  /* 0x0000000c02107981 */ /* 0x001ea4000c1e1900 */
[----:B--23--:R-:W-:-:S05]  /*0820*/  IMAD.IADD R18, R15, 0x1, R16 ;  /* 0x000000010f127824 */ /* 0x00cfca00078e0210 */
        /* <DEDUP_REMOVED lines=19> */
.L_x_8:
[----:B------:R-:W-:Y:S05]  /*0960*/  BSYNC.RECONVERGENT B0 ;  /* 0x0000000000007941 */ /* 0x000fea0003800200 */
.L_x_7:
[----:B------:R-:W-:Y:S02]  /*0970*/  IADD3 R8, P1, PT, R8, 0x10, RZ ;  /* 0x0000001008087810 */ /* 0x000fe40007f3e0ff */
[----:B------:R-:W-:Y:S02]  /*0980*/  IADD3 R10, P2, PT, R10, 0x10, RZ ;  /* 0x000000100a0a7810 */ /* 0x000fe40007f5e0ff */
[----:B------:R-:W-:Y:S01]  /*0990*/  IADD3 R12, P3, PT, R12, 0x10, RZ ;  /* 0x000000100c0c7810 */ /* 0x000fe20007f7e0ff */
[----:B------:R-:W-:Y:S02]  /*09a0*/  IMAD.X R9, RZ, RZ, R9, P1 ;  /* 0x000000ffff097224 */ /* 0x000fe400008e0609 */
[----:B------:R-:W-:Y:S02]  /*09b0*/  IMAD.X R15, RZ, RZ, R11, P2 ;  /* 0x000000ffff0f7224 */ /* 0x000fe400010e060b */
[----:B------:R-:W-:Y:S01]  /*09c0*/  IMAD.X R13, RZ, RZ, R13, P3 ;  /* 0x000000ffff0d7224 */ /* 0x000fe200018e060d */
[----:B------:R-:W-:Y:S07]  /*09d0*/  @P0 BRA `(.L_x_9) ;  /* 0xfffffff800280947 */ /* 0x000fee000383ffff */
.L_x_0:
[----:B------:R-:W-:-:S13]  /*09e0*/  ISETP.NE.AND P0, PT, R6, RZ, PT ;  /* 0x000000ff0600720c */ /* 0x000fda0003f05270 */
[----:B------:R-:W-:Y:S05]  /*09f0*/  @!P0 EXIT ;  /* 0x000000000000894d */ /* 0x000fea0003800000 */
[----:B------:R-:W5:Y:S01]  /*0a00*/  LDC.64 R8, c[0x0][0x390] ;  /* 0x0000e400ff087b82 */ /* 0x000f620000000a00 */
[----:B------:R-:W-:-:S07]  /*0a10*/  IMAD.MOV R6, RZ, RZ, -R6 ;  /* 0x000000ffff067224 */ /* 0x000fce00078e0a06 */
[----:B------:R-:W0:Y:S08]  /*0a20*/  LDC.64 R10, c[0x0][0x388] ;  /* 0x0000e200ff0a7b82 */ /* 0x000e300000000a00 */
[----:B------:R-:W2:Y:S08]  /*0a30*/  LDC.64 R12, c[0x0][0x380] ;  /* 0x0000e000ff0c7b82 */ /* 0x000eb00000000a00 */
[----:B-1----:R-:W1:Y:S01]  /*0a40*/  LDC.64 R4, c[0x0][0x3a0] ;  /* 0x0000e800ff047b82 */ /* 0x002e620000000a00 */
[----:B-----5:R-:W-:-:S04]  /*0a50*/  IMAD.WIDE.U32 R8, R7, 0x4, R8 ;  /* 0x0000000407087825 */ /* 0x020fc800078e0008 */
[----:B0-----:R-:W-:-:S04]  /*0a60*/  IMAD.WIDE.U32 R10, R7, 0x4, R10 ;  /* 0x00000004070a7825 */ /* 0x001fc800078e000a */
[----:B--2---:R-:W-:-:S07]  /*0a70*/  IMAD.WIDE.U32 R12, R7, 0x4, R12 ;  /* 0x00000004070c7825 */ /* 0x004fce00078e000c */
.L_x_12:
[----:B------:R-:W2:Y:S01]  /*0a80*/  LDG.E R7, desc[UR12][R12.64] ;  /* 0x0000000c0c077981 */ /* 0x000ea2000c1e1900 */
[----:B------:R-:W-:Y:S01]  /*0a90*/  VIADD R6, R6, 0x1 ;  /* 0x0000000106067836 */ /* 0x000fe20000000000 */
[----:B------:R-:W-:Y:S04]  /*0aa0*/  BSSY.RECONVERGENT B0, `(.L_x_10) ;  /* 0x000001a000007945 */ /* 0x000fe80003800200 */
[----:B------:R-:W-:Y:S02]  /*0ab0*/  ISETP.NE.AND P0, PT, R6, RZ, PT ;  /* 0x000000ff0600720c */ /* 0x000fe40003f05270 */
[----:B--2---:R-:W-:-:S13]  /*0ac0*/  ISETP.NE.AND P1, PT, R7, R0, PT ;  /* 0x000000000700720c */ /* 0x004fda0003f25270 */
[----:B0-----:R-:W-:Y:S05]  /*0ad0*/  @P1 BRA `(.L_x_11) ;  /* 0x0000000000581947 */ /* 0x001fea0003800000 */
        /* <DEDUP_REMOVED lines=15> */
[----:B---34-:R-:W1:Y:S01]  /*0bd0*/  LDC.64 R16, c[0x0][0x3a8] ;  /* 0x0000ea00ff107b82 */ /* 0x018e620000000a00 */
[----:B------:R-:W-:-:S04]  /*0be0*/  IMAD.MOV.U32 R18, RZ, RZ, 0x1 ;  /* 0x00000001ff127424 */ /* 0x000fc800078e00ff */
[----:B0-----:R-:W-:-:S06]  /*0bf0*/  ISETP.EQ.U32.AND P1, PT, R7, UR4, PT ;  /* 0x0000000407007c0c */ /* 0x001fcc000bf22070 */
[----:B------:R-:W-:-:S07]  /*0c00*/  IMAD.U32 R7, RZ, RZ, UR5 ;  /* 0x00000005ff077e24 */ /* 0x000fce000f8e00ff */
[----:B------:R0:W-:Y:S02]  /*0c10*/  @P1 REDG.E.MIN.S32.STRONG.GPU desc[UR12][R14.64], R7 ;  /* 0x000000070e00198e */ /* 0x0001e4000c92e30c */
[----:B0-----:R-:W-:-:S05]  /*0c20*/  PRMT R15, R18, 0x7610, R15 ;  /* 0x00007610120f7816 */ /* 0x001fca000000000f */
[----:B-1----:R0:W-:Y:S02]  /*0c30*/  STG.E.U8 desc[UR12][R16.64], R15 ;  /* 0x0000000f10007986 */ /* 0x0021e4000c10110c */
.L_x_11:
[----:B------:R-:W-:Y:S05]  /*0c40*/  BSYNC.RECONVERGENT B0 ;  /* 0x0000000000007941 */ /* 0x000fea0003800200 */
.L_x_10:
[----:B------:R-:W-:Y:S02]  /*0c50*/  IADD3 R8, P1, PT, R8, 0x4, RZ ;  /* 0x0000000408087810 */ /* 0x000fe40007f3e0ff */
[----:B------:R-:W-:Y:S02]  /*0c60*/  IADD3 R10, P2, PT, R10, 0x4, RZ ;  /* 0x000000040a0a7810 */ /* 0x000fe40007f5e0ff */
[----:B------:R-:W-:Y:S01]  /*0c70*/  IADD3 R12, P3, PT, R12, 0x4, RZ ;  /* 0x000000040c0c7810 */ /* 0x000fe20007f7e0ff */
[----:B------:R-:W-:Y:S02]  /*0c80*/  IMAD.X R9, RZ, RZ, R9, P1 ;  /* 0x000000ffff097224 */ /* 0x000fe400008e0609 */
[----:B------:R-:W-:Y:S02]  /*0c90*/  IMAD.X R11, RZ, RZ, R11, P2 ;  /* 0x000000ffff0b7224 */ /* 0x000fe400010e060b */
[----:B------:R-:W-:Y:S01]  /*0ca0*/  IMAD.X R13, RZ, RZ, R13, P3 ;  /* 0x000000ffff0d7224 */ /* 0x000fe200018e060d */
[----:B------:R-:W-:Y:S07]  /*0cb0*/  @P0 BRA `(.L_x_12) ;  /* 0xfffffffc00700947 */ /* 0x000fee000383ffff */
[----:B------:R-:W-:Y:S05]  /*0cc0*/  EXIT ;  /* 0x000000000000794d */ /* 0x000fea0003800000 */
.L_x_13:
[----:B------:R-:W-:-:S00]  /*0cd0*/  BRA `(.L_x_13) ;  /* 0xfffffffc00fc7947 */ /* 0x000fc0000383ffff */
[----:B------:R-:W-:-:S00]  /*0ce0*/  NOP ;  /* 0x0000000000007918 */ /* 0x000fc00000000000 */
        /* <DEDUP_REMOVED lines=9> */
.L_x_14:


//--------------------- .nv.shared.reserved.0     --------------------------
	.section	.nv.shared.reserved.0,"aw",@nobits
	.weak		__nv_reservedSMEM_offset_0_alias
	.size		__nv_reservedSMEM_offset_0_alias, 0, 64
	.other		__nv_reservedSMEM_offset_0_alias,@"STO_CUDA_RESERVED_SHARED STV_DEFAULT"
__nv_reservedSMEM_offset_0_alias:
	.zero		0
	.zero		64


//--------------------- .nv.constant0._Z16relaxEdgesKernelPiS_S_iS_PbS_iii --------------------------
	.section	.nv.constant0._Z16relaxEdgesKernelPiS_S_iS_PbS_iii,"a",@progbits
	.sectionflags	@""
	.align	4
.nv.constant0._Z16relaxEdgesKernelPiS_S_iS_PbS_iii:
	.zero		964


//--------------------- SYMBOLS --------------------------

	.type		.nv.reservedSmem.offset0,@object
	.size		.nv.reservedSmem.offset0,0x4
